//
// Generated by NVIDIA NVVM Compiler
//
// Compiler Build ID: CL-36424714
// Cuda compilation tools, release 13.0, V13.0.88
// Based on NVVM 20.0.0
//

.version 9.0
.target sm_100
.address_size 64

	// .globl	_Z10minikerneliPf

.visible .entry _Z10minikerneliPf(
	.param .u32 _Z10minikerneliPf_param_0,
	.param .u64 .ptr .align 1 _Z10minikerneliPf_param_1
)
{
	.reg .pred 	%p<2>;
	.reg .b32 	%r<6>;
	.reg .b32 	%f<3>;
	.reg .b64 	%rd<5>;

	ld.param.u32 	%r2, [_Z10minikerneliPf_param_0];
	ld.param.u64 	%rd1, [_Z10minikerneliPf_param_1];
	mov.u32 	%r3, %ctaid.x;
	mov.u32 	%r4, %ntid.x;
	mov.u32 	%r5, %tid.x;
	mad.lo.s32 	%r1, %r3, %r4, %r5;
	setp.ge.s32 	%p1, %r1, %r2;
	@%p1 bra 	$L__BB0_2;
	cvta.to.global.u64 	%rd2, %rd1;
	cvt.rn.f32.s32 	%f1, %r1;
	add.f32 	%f2, %f1, 0f447A0000;
	mul.wide.s32 	%rd3, %r1, 4;
	add.s64 	%rd4, %rd2, %rd3;
	st.global.f32 	[%rd4], %f2;
$L__BB0_2:
	ret;

}


// ===== COMPILED SASS (sm_100) =====

	.target	sm_100

	.elftype	@"ET_EXEC"


//--------------------- .note.nv.tkinfo           --------------------------
	.section	.note.nv.tkinfo,"",@"SHT_NOTE"
	.sectionflags	@"SHF_NOTE_NV_TKINFO"
	.tkinfo
        /*0018*/ 	.word	0x00000002
        /*0030*/ 	.string	""
        /*0030*/ 	.string	"ptxas"
        /*0030*/ 	.string	"Cuda compilation tools, release 13.0, V13.0.88"
        /*0030*/ 	.string	"Build cuda_13.0.r13.0/compiler.36424714_0"
        /*0030*/ 	.string	"-arch sm_100 -m 64 "



//--------------------- .note.nv.cuinfo           --------------------------
	.section	.note.nv.cuinfo,"",@"SHT_NOTE"
	.sectionflags	@"SHF_NOTE_NV_CUINFO"
        /*0018*/ 	.short	0x0002
        /*001a*/ 	.short	0x0064
        /*001c*/ 	.short	0x0082
	.zero		2


//--------------------- .nv.info                  --------------------------
	.section	.nv.info,"",@"SHT_CUDA_INFO"
	.align	4


	//----- nvinfo : EIATTR_REGCOUNT
	.align		4
        /*0000*/ 	.byte	0x04, 0x2f
        /*0002*/ 	.short	(.L_1 - .L_0)
	.align		4
.L_0:
        /*0004*/ 	.word	index@(_Z10minikerneliPf)
        /*0008*/ 	.word	0x00000008


	//----- nvinfo : EIATTR_FRAME_SIZE
	.align		4
.L_1:
        /*000c*/ 	.byte	0x04, 0x11
        /*000e*/ 	.short	(.L_3 - .L_2)
	.align		4
.L_2:
        /*0010*/ 	.word	index@(_Z10minikerneliPf)
        /*0014*/ 	.word	0x00000000


	//----- nvinfo : EIATTR_MIN_STACK_SIZE
	.align		4
.L_3:
        /*0018*/ 	.byte	0x04, 0x12
        /*001a*/ 	.short	(.L_5 - .L_4)
	.align		4
.L_4:
        /*001c*/ 	.word	index@(_Z10minikerneliPf)
        /*0020*/ 	.word	0x00000000
.L_5:


//--------------------- .nv.compat                --------------------------
	.section	.nv.compat,"",@"SHT_CUDA_COMPAT_INFO"
	.align	4
        /*0000*/ 	.byte	0x02, 0x09, 0x00, 0x00, 0x02, 0x02, 0x01, 0x00, 0x02, 0x05, 0x05, 0x00, 0x03, 0x07, 0x01, 0x01
        /*0010*/ 	.byte	0x02, 0x03, 0x00, 0x00, 0x02, 0x06, 0x01, 0x00, 0x04, 0x0b, 0x08, 0x00, 0x09, 0x00, 0x00, 0x00
        /*0020*/ 	.byte	0x00, 0x00, 0x00, 0x00


//--------------------- .nv.info._Z10minikerneliPf --------------------------
	.section	.nv.info._Z10minikerneliPf,"",@"SHT_CUDA_INFO"
	.sectionflags	@""
	.align	4


	//----- nvinfo : EIATTR_CUDA_API_VERSION
	.align		4
        /*0000*/ 	.byte	0x04, 0x37
        /*0002*/ 	.short	(.L_7 - .L_6)
.L_6:
        /*0004*/ 	.word	0x00000082


	//----- nvinfo : EIATTR_KPARAM_INFO
	.align		4
.L_7:
        /*0008*/ 	.byte	0x04, 0x17
        /*000a*/ 	.short	(.L_9 - .L_8)
.L_8:
        /*000c*/ 	.word	0x00000000
        /*0010*/ 	.short	0x0001
        /*0012*/ 	.short	0x0008
        /*0014*/ 	.byte	0x00, 0xf5, 0x21, 0x00


	//----- nvinfo : EIATTR_KPARAM_INFO
	.align		4
.L_9:
        /*0018*/ 	.byte	0x04, 0x17
        /*001a*/ 	.short	(.L_11 - .L_10)
.L_10:
        /*001c*/ 	.word	0x00000000
        /*0020*/ 	.short	0x0000
        /*0022*/ 	.short	0x0000
        /*0024*/ 	.byte	0x00, 0xf0, 0x11, 0x00


	//----- nvinfo : EIATTR_SPARSE_MMA_MASK
	.align		4
.L_11:
        /*0028*/ 	.byte	0x03, 0x50
        /*002a*/ 	.short	0x0000


	//----- nvinfo : EIATTR_MAXREG_COUNT
	.align		4
        /*002c*/ 	.byte	0x03, 0x1b
        /*002e*/ 	.short	0x00ff


	//----- nvinfo : EIATTR_MERCURY_ISA_VERSION
	.align		4
        /*0030*/ 	.byte	0x03, 0x5f
        /*0032*/ 	.short	0x0101


	//----- nvinfo : EIATTR_VRC_CTA_INIT_COUNT
	.align		4
        /*0034*/ 	.byte	0x02, 0x4a
	.zero		1
	.zero		1


	//----- nvinfo : EIATTR_EXIT_INSTR_OFFSETS
	.align		4
        /*0038*/ 	.byte	0x04, 0x1c
        /*003a*/ 	.short	(.L_13 - .L_12)


	//   ....[0]....
.L_12:
        /*003c*/ 	.word	0x00000070


	//   ....[1]....
        /*0040*/ 	.word	0x000000e0


	//----- nvinfo : EIATTR_CBANK_PARAM_SIZE
	.align		4
.L_13:
        /*0044*/ 	.byte	0x03, 0x19
        /*0046*/ 	.short	0x0010


	//----- nvinfo : EIATTR_PARAM_CBANK
	.align		4
        /*0048*/ 	.byte	0x04, 0x0a
        /*004a*/ 	.short	(.L_15 - .L_14)
	.align		4
.L_14:
        /*004c*/ 	.word	index@(.nv.constant0._Z10minikerneliPf)
        /*0050*/ 	.short	0x0380
        /*0052*/ 	.short	0x0010


	//----- nvinfo : EIATTR_SW_WAR
	.align		4
.L_15:
        /*0054*/ 	.byte	0x04, 0x36
        /*0056*/ 	.short	(.L_17 - .L_16)
.L_16:
        /*0058*/ 	.word	0x00000008
.L_17:


//--------------------- .nv.callgraph             --------------------------
	.section	.nv.callgraph,"",@"SHT_CUDA_CALLGRAPH"
	.align	4
	.sectionentsize	8
	.align		4
        /*0000*/ 	.word	0x00000000
	.align		4
        /*0004*/ 	.word	0xffffffff
	.align		4
        /*0008*/ 	.word	0x00000000
	.align		4
        /*000c*/ 	.word	0xfffffffe
	.align		4
        /*0010*/ 	.word	0x00000000
	.align		4
        /*0014*/ 	.word	0xfffffffd
	.align		4
        /*0018*/ 	.word	0x00000000
	.align		4
        /*001c*/ 	.word	0xfffffffc


//--------------------- .text._Z10minikerneliPf   --------------------------
	.section	.text._Z10minikerneliPf,"ax",@progbits
	.align	128
        .global         _Z10minikerneliPf
        .type           _Z10minikerneliPf,@function
        .size           _Z10minikerneliPf,(.L_x_1 - _Z10minikerneliPf)
        .other          _Z10minikerneliPf,@"STO_CUDA_ENTRY STV_DEFAULT"
_Z10minikerneliPf:
.text._Z10minikerneliPf:
[----:B------:R-:W-:Y:S01]  /*0000*/  LDC R1, c[0x0][0x37c] ;  /* 0x0000df00ff017b82 */ /* 0x000fe20000000800 */
[----:B------:R-:W0:Y:S07]  /*0010*/  S2R R0, SR_TID.X ;  /* 0x0000000000007919 */ /* 0x000e2e0000002100 */
[----:B------:R-:W0:Y:S01]  /*0020*/  S2UR UR4, SR_CTAID.X ;  /* 0x00000000000479c3 */ /* 0x000e220000002500 */
[----:B------:R-:W1:Y:S07]  /*0030*/  LDCU UR5, c[0x0][0x380] ;  /* 0x00007000ff0577ac */ /* 0x000e6e0008000800 */
[----:B------:R-:W0:Y:S02]  /*0040*/  LDC R5, c[0x0][0x360] ;  /* 0x0000d800ff057b82 */ /* 0x000e240000000800 */
[----:B0-----:R-:W-:-:S05]  /*0050*/  IMAD R5, R5, UR4, R0 ;  /* 0x0000000405057c24 */ /* 0x001fca000f8e0200 */
[----:B-1----:R-:W-:-:S13]  /*0060*/  ISETP.GE.AND P0, PT, R5, UR5, PT ;  /* 0x0000000505007c0c */ /* 0x002fda000bf06270 */
[----:B------:R-:W-:Y:S05]  /*0070*/  @P0 EXIT ;  /* 0x000000000000094d */ /* 0x000fea0003800000 */
[----:B------:R-:W0:Y:S01]  /*0080*/  LDC.64 R2, c[0x0][0x388] ;  /* 0x0000e200ff027b82 */ /* 0x000e220000000a00 */
[----:B------:R-:W1:Y:S01]  /*0090*/  LDCU.64 UR4, c[0x0][0x358] ;  /* 0x00006b00ff0477ac */ /* 0x000e620008000a00 */
[----:B------:R-:W-:Y:S01]  /*00a0*/  I2FP.F32.S32 R0, R5 ;  /* 0x0000000500007245 */ /* 0x000fe20000201400 */
[----:B0-----:R-:W-:-:S04]  /*00b0*/  IMAD.WIDE R2, R5, 0x4, R2 ;  /* 0x0000000405027825 */ /* 0x001fc800078e0202 */
[----:B------:R-:W-:-:S05]  /*00c0*/  FADD R5, R0, 1000 ;  /* 0x447a000000057421 */ /* 0x000fca0000000000 */
[----:B-1----:R-:W-:Y:S01]  /*00d0*/  STG.E desc[UR4][R2.64], R5 ;  /* 0x0000000502007986 */ /* 0x002fe2000c101904 */
[----:B------:R-:W-:Y:S05]  /*00e0*/  EXIT ;  /* 0x000000000000794d */ /* 0x000fea0003800000 */
.L_x_0:
[----:B------:R-:W-:-:S00]  /*00f0*/  BRA `(.L_x_0) ;  /* 0xfffffffc00fc7947 */ /* 0x000fc0000383ffff */
[----:B------:R-:W-:-:S00]  /*0100*/  NOP ;  /* 0x0000000000007918 */ /* 0x000fc00000000000 */
[----:B------:R-:W-:-:S00]  /*0110*/  NOP ;  /* 0x0000000000007918 */ /* 0x000fc00000000000 */
[----:B------:R-:W-:-:S00]  /*0120*/  NOP ;  /* 0x0000000000007918 */ /* 0x000fc00000000000 */
[----:B------:R-:W-:-:S00]  /*0130*/  NOP ;  /* 0x0000000000007918 */ /* 0x000fc00000000000 */
[----:B------:R-:W-:-:S00]  /*0140*/  NOP ;  /* 0x0000000000007918 */ /* 0x000fc00000000000 */
[----:B------:R-:W-:-:S00]  /*0150*/  NOP ;  /* 0x0000000000007918 */ /* 0x000fc00000000000 */
[----:B------:R-:W-:-:S00]  /*0160*/  NOP ;  /* 0x0000000000007918 */ /* 0x000fc00000000000 */
[----:B------:R-:W-:-:S00]  /*0170*/  NOP ;  /* 0x0000000000007918 */ /* 0x000fc00000000000 */
.L_x_1:


//--------------------- .nv.shared.reserved.0     --------------------------
	.section	.nv.shared.reserved.0,"aw",@nobits
	.weak		__nv_reservedSMEM_offset_0_alias
	.size		__nv_reservedSMEM_offset_0_alias, 0, 64
	.other		__nv_reservedSMEM_offset_0_alias,@"STO_CUDA_RESERVED_SHARED STV_DEFAULT"
__nv_reservedSMEM_offset_0_alias:
	.zero		0
	.zero		64


//--------------------- .nv.constant0._Z10minikerneliPf --------------------------
	.section	.nv.constant0._Z10minikerneliPf,"a",@progbits
	.sectionflags	@""
	.align	4
.nv.constant0._Z10minikerneliPf:
	.zero		912


//--------------------- SYMBOLS --------------------------

	.type		.nv.reservedSmem.offset0,@object
	.size		.nv.reservedSmem.offset0,0x4
